//
// Generated by NVIDIA NVVM Compiler
//
// Compiler Build ID: CL-36424714
// Cuda compilation tools, release 13.0, V13.0.88
// Based on NVVM 20.0.0
//

.version 9.0
.target sm_100
.address_size 64

	// .globl	_ZN3cub18CUB_300001_SM_10006detail11EmptyKernelIvEEvv
.global .align 4 .b8 precalc_xorwow_matrix[102400];
.global .align 4 .b8 precalc_xorwow_offset_matrix[102400];
.global .align 4 .b8 mrg32k3aM1[2304];
.global .align 4 .b8 mrg32k3aM2[2304];
.global .align 4 .b8 mrg32k3aM1SubSeq[2016];
.global .align 4 .b8 mrg32k3aM2SubSeq[2016];
.global .align 4 .b8 mrg32k3aM1Seq[2304];
.global .align 4 .b8 mrg32k3aM2Seq[2304];
.const .align 8 .b8 __cr_lgamma_table[72];
.global .align 1 .b8 _ZN41_INTERNAL_ffd1bdf9_4_k_cu_0350ea24_2356554cuda3std3__45__cpo5beginE[1];
.global .align 1 .b8 _ZN41_INTERNAL_ffd1bdf9_4_k_cu_0350ea24_2356554cuda3std3__45__cpo3endE[1];
.global .align 1 .b8 _ZN41_INTERNAL_ffd1bdf9_4_k_cu_0350ea24_2356554cuda3std3__45__cpo6cbeginE[1];
.global .align 1 .b8 _ZN41_INTERNAL_ffd1bdf9_4_k_cu_0350ea24_2356554cuda3std3__45__cpo4cendE[1];
.global .align 1 .b8 _ZN41_INTERNAL_ffd1bdf9_4_k_cu_0350ea24_2356554cuda3std3__45__cpo6rbeginE[1];
.global .align 1 .b8 _ZN41_INTERNAL_ffd1bdf9_4_k_cu_0350ea24_2356554cuda3std3__45__cpo4rendE[1];
.global .align 1 .b8 _ZN41_INTERNAL_ffd1bdf9_4_k_cu_0350ea24_2356554cuda3std3__45__cpo7crbeginE[1];
.global .align 1 .b8 _ZN41_INTERNAL_ffd1bdf9_4_k_cu_0350ea24_2356554cuda3std3__45__cpo5crendE[1];
.global .align 1 .b8 _ZN41_INTERNAL_ffd1bdf9_4_k_cu_0350ea24_2356554cuda3std3__443_GLOBAL__N__ffd1bdf9_4_k_cu_0350ea24_2356556ignoreE[1];
.global .align 1 .b8 _ZN41_INTERNAL_ffd1bdf9_4_k_cu_0350ea24_2356554cuda3std3__419piecewise_constructE[1];
.global .align 1 .b8 _ZN41_INTERNAL_ffd1bdf9_4_k_cu_0350ea24_2356554cuda3std3__48in_placeE[1];
.global .align 1 .b8 _ZN41_INTERNAL_ffd1bdf9_4_k_cu_0350ea24_2356554cuda3std3__420unreachable_sentinelE[1];
.global .align 1 .b8 _ZN41_INTERNAL_ffd1bdf9_4_k_cu_0350ea24_2356554cuda3std3__47nulloptE[1];
.global .align 1 .b8 _ZN41_INTERNAL_ffd1bdf9_4_k_cu_0350ea24_2356554cuda3std3__48unexpectE[1];
.global .align 1 .b8 _ZN41_INTERNAL_ffd1bdf9_4_k_cu_0350ea24_2356554cuda3std6ranges3__45__cpo4swapE[1];
.global .align 1 .b8 _ZN41_INTERNAL_ffd1bdf9_4_k_cu_0350ea24_2356554cuda3std6ranges3__45__cpo9iter_moveE[1];
.global .align 1 .b8 _ZN41_INTERNAL_ffd1bdf9_4_k_cu_0350ea24_2356554cuda3std6ranges3__45__cpo5beginE[1];
.global .align 1 .b8 _ZN41_INTERNAL_ffd1bdf9_4_k_cu_0350ea24_2356554cuda3std6ranges3__45__cpo3endE[1];
.global .align 1 .b8 _ZN41_INTERNAL_ffd1bdf9_4_k_cu_0350ea24_2356554cuda3std6ranges3__45__cpo6cbeginE[1];
.global .align 1 .b8 _ZN41_INTERNAL_ffd1bdf9_4_k_cu_0350ea24_2356554cuda3std6ranges3__45__cpo4cendE[1];
.global .align 1 .b8 _ZN41_INTERNAL_ffd1bdf9_4_k_cu_0350ea24_2356554cuda3std6ranges3__45__cpo7advanceE[1];
.global .align 1 .b8 _ZN41_INTERNAL_ffd1bdf9_4_k_cu_0350ea24_2356554cuda3std6ranges3__45__cpo9iter_swapE[1];
.global .align 1 .b8 _ZN41_INTERNAL_ffd1bdf9_4_k_cu_0350ea24_2356554cuda3std6ranges3__45__cpo4nextE[1];
.global .align 1 .b8 _ZN41_INTERNAL_ffd1bdf9_4_k_cu_0350ea24_2356554cuda3std6ranges3__45__cpo4prevE[1];
.global .align 1 .b8 _ZN41_INTERNAL_ffd1bdf9_4_k_cu_0350ea24_2356554cuda3std6ranges3__45__cpo4dataE[1];
.global .align 1 .b8 _ZN41_INTERNAL_ffd1bdf9_4_k_cu_0350ea24_2356554cuda3std6ranges3__45__cpo5cdataE[1];
.global .align 1 .b8 _ZN41_INTERNAL_ffd1bdf9_4_k_cu_0350ea24_2356554cuda3std6ranges3__45__cpo4sizeE[1];
.global .align 1 .b8 _ZN41_INTERNAL_ffd1bdf9_4_k_cu_0350ea24_2356554cuda3std6ranges3__45__cpo5ssizeE[1];
.global .align 1 .b8 _ZN41_INTERNAL_ffd1bdf9_4_k_cu_0350ea24_2356554cuda3std6ranges3__45__cpo8distanceE[1];
.global .align 1 .b8 _ZN41_INTERNAL_ffd1bdf9_4_k_cu_0350ea24_2356556thrust24THRUST_300001_SM_1000_NS8cuda_cub3parE[1];
.global .align 1 .b8 _ZN41_INTERNAL_ffd1bdf9_4_k_cu_0350ea24_2356556thrust24THRUST_300001_SM_1000_NS8cuda_cub10par_nosyncE[1];
.global .align 1 .b8 _ZN41_INTERNAL_ffd1bdf9_4_k_cu_0350ea24_2356556thrust24THRUST_300001_SM_1000_NS6system6detail10sequential3seqE[1];
.global .align 1 .b8 _ZN41_INTERNAL_ffd1bdf9_4_k_cu_0350ea24_2356556thrust24THRUST_300001_SM_1000_NS12placeholders2_1E[1];
.global .align 1 .b8 _ZN41_INTERNAL_ffd1bdf9_4_k_cu_0350ea24_2356556thrust24THRUST_300001_SM_1000_NS12placeholders2_2E[1];
.global .align 1 .b8 _ZN41_INTERNAL_ffd1bdf9_4_k_cu_0350ea24_2356556thrust24THRUST_300001_SM_1000_NS12placeholders2_3E[1];
.global .align 1 .b8 _ZN41_INTERNAL_ffd1bdf9_4_k_cu_0350ea24_2356556thrust24THRUST_300001_SM_1000_NS12placeholders2_4E[1];
.global .align 1 .b8 _ZN41_INTERNAL_ffd1bdf9_4_k_cu_0350ea24_2356556thrust24THRUST_300001_SM_1000_NS12placeholders2_5E[1];
.global .align 1 .b8 _ZN41_INTERNAL_ffd1bdf9_4_k_cu_0350ea24_2356556thrust24THRUST_300001_SM_1000_NS12placeholders2_6E[1];
.global .align 1 .b8 _ZN41_INTERNAL_ffd1bdf9_4_k_cu_0350ea24_2356556thrust24THRUST_300001_SM_1000_NS12placeholders2_7E[1];
.global .align 1 .b8 _ZN41_INTERNAL_ffd1bdf9_4_k_cu_0350ea24_2356556thrust24THRUST_300001_SM_1000_NS12placeholders2_8E[1];
.global .align 1 .b8 _ZN41_INTERNAL_ffd1bdf9_4_k_cu_0350ea24_2356556thrust24THRUST_300001_SM_1000_NS12placeholders2_9E[1];
.global .align 1 .b8 _ZN41_INTERNAL_ffd1bdf9_4_k_cu_0350ea24_2356556thrust24THRUST_300001_SM_1000_NS12placeholders3_10E[1];
.global .align 1 .b8 _ZN41_INTERNAL_ffd1bdf9_4_k_cu_0350ea24_2356556thrust24THRUST_300001_SM_1000_NS3seqE[1];

.visible .entry _ZN3cub18CUB_300001_SM_10006detail11EmptyKernelIvEEvv()
{


	ret;

}


// ===== COMPILED SASS (sm_100) =====

	.target	sm_100

	.elftype	@"ET_EXEC"


//--------------------- .note.nv.tkinfo           --------------------------
	.section	.note.nv.tkinfo,"",@"SHT_NOTE"
	.sectionflags	@"SHF_NOTE_NV_TKINFO"
	.tkinfo
        /*0018*/ 	.word	0x00000002
        /*0030*/ 	.string	""
        /*0030*/ 	.string	"ptxas"
        /*0030*/ 	.string	"Cuda compilation tools, release 13.0, V13.0.88"
        /*0030*/ 	.string	"Build cuda_13.0.r13.0/compiler.36424714_0"
        /*0030*/ 	.string	"-arch sm_100 -m 64 "



//--------------------- .note.nv.cuinfo           --------------------------
	.section	.note.nv.cuinfo,"",@"SHT_NOTE"
	.sectionflags	@"SHF_NOTE_NV_CUINFO"
        /*0018*/ 	.short	0x0002
        /*001a*/ 	.short	0x0064
        /*001c*/ 	.short	0x0082
	.zero		2


//--------------------- .nv.info                  --------------------------
	.section	.nv.info,"",@"SHT_CUDA_INFO"
	.align	4


	//----- nvinfo : EIATTR_REGCOUNT
	.align		4
        /*0000*/ 	.byte	0x04, 0x2f
        /*0002*/ 	.short	(.L_53 - .L_52)
	.align		4
.L_52:
        /*0004*/ 	.word	index@(_ZN3cub18CUB_300001_SM_10006detail11EmptyKernelIvEEvv)
        /*0008*/ 	.word	0x00000004


	//----- nvinfo : EIATTR_FRAME_SIZE
	.align		4
.L_53:
        /*000c*/ 	.byte	0x04, 0x11
        /*000e*/ 	.short	(.L_55 - .L_54)
	.align		4
.L_54:
        /*0010*/ 	.word	index@(_ZN3cub18CUB_300001_SM_10006detail11EmptyKernelIvEEvv)
        /*0014*/ 	.word	0x00000000


	//----- nvinfo : EIATTR_MIN_STACK_SIZE
	.align		4
.L_55:
        /*0018*/ 	.byte	0x04, 0x12
        /*001a*/ 	.short	(.L_57 - .L_56)
	.align		4
.L_56:
        /*001c*/ 	.word	index@(_ZN3cub18CUB_300001_SM_10006detail11EmptyKernelIvEEvv)
        /*0020*/ 	.word	0x00000000
.L_57:


//--------------------- .nv.compat                --------------------------
	.section	.nv.compat,"",@"SHT_CUDA_COMPAT_INFO"
	.align	4
        /*0000*/ 	.byte	0x02, 0x09, 0x00, 0x00, 0x02, 0x02, 0x01, 0x00, 0x02, 0x05, 0x05, 0x00, 0x03, 0x07, 0x01, 0x01
        /*0010*/ 	.byte	0x02, 0x03, 0x00, 0x00, 0x02, 0x06, 0x01, 0x00, 0x04, 0x0b, 0x08, 0x00, 0x09, 0x00, 0x00, 0x00
        /*0020*/ 	.byte	0x00, 0x00, 0x00, 0x00


//--------------------- .nv.info._ZN3cub18CUB_300001_SM_10006detail11EmptyKernelIvEEvv --------------------------
	.section	.nv.info._ZN3cub18CUB_300001_SM_10006detail11EmptyKernelIvEEvv,"",@"SHT_CUDA_INFO"
	.sectionflags	@""
	.align	4


	//----- nvinfo : EIATTR_CUDA_API_VERSION
	.align		4
        /*0000*/ 	.byte	0x04, 0x37
        /*0002*/ 	.short	(.L_59 - .L_58)
.L_58:
        /*0004*/ 	.word	0x00000082


	//----- nvinfo : EIATTR_SPARSE_MMA_MASK
	.align		4
.L_59:
        /*0008*/ 	.byte	0x03, 0x50
        /*000a*/ 	.short	0x0000


	//----- nvinfo : EIATTR_MAXREG_COUNT
	.align		4
        /*000c*/ 	.byte	0x03, 0x1b
        /*000e*/ 	.short	0x00ff


	//----- nvinfo : EIATTR_MERCURY_ISA_VERSION
	.align		4
        /*0010*/ 	.byte	0x03, 0x5f
        /*0012*/ 	.short	0x0101


	//----- nvinfo : EIATTR_VRC_CTA_INIT_COUNT
	.align		4
        /*0014*/ 	.byte	0x02, 0x4a
	.zero		1
	.zero		1


	//----- nvinfo : EIATTR_EXIT_INSTR_OFFSETS
	.align		4
        /*0018*/ 	.byte	0x04, 0x1c
        /*001a*/ 	.short	(.L_61 - .L_60)


	//   ....[0]....
.L_60:
        /*001c*/ 	.word	0x00000010


	//----- nvinfo : EIATTR_SW_WAR
	.align		4
.L_61:
        /*0020*/ 	.byte	0x04, 0x36
        /*0022*/ 	.short	(.L_63 - .L_62)
.L_62:
        /*0024*/ 	.word	0x00000008
.L_63:


//--------------------- .nv.callgraph             --------------------------
	.section	.nv.callgraph,"",@"SHT_CUDA_CALLGRAPH"
	.align	4
	.sectionentsize	8
	.align		4
        /*0000*/ 	.word	0x00000000
	.align		4
        /*0004*/ 	.word	0xffffffff
	.align		4
        /*0008*/ 	.word	0x00000000
	.align		4
        /*000c*/ 	.word	0xfffffffe
	.align		4
        /*0010*/ 	.word	0x00000000
	.align		4
        /*0014*/ 	.word	0xfffffffd
	.align		4
        /*0018*/ 	.word	0x00000000
	.align		4
        /*001c*/ 	.word	0xfffffffc


//--------------------- .nv.constant4             --------------------------
	.section	.nv.constant4,"a",@progbits
	.align	8
	.align		8
.nv.constant4:
        /*0000*/ 	.dword	precalc_xorwow_matrix
	.align		8
        /*0008*/ 	.dword	precalc_xorwow_offset_matrix
	.align		8
        /*0010*/ 	.dword	mrg32k3aM1
	.align		8
        /*0018*/ 	.dword	mrg32k3aM2
	.align		8
        /*0020*/ 	.dword	mrg32k3aM1SubSeq
	.align		8
        /*0028*/ 	.dword	mrg32k3aM2SubSeq
	.align		8
        /*0030*/ 	.dword	mrg32k3aM1Seq
	.align		8
        /*0038*/ 	.dword	mrg32k3aM2Seq
	.align		8
        /*0040*/ 	.dword	_ZN41_INTERNAL_ffd1bdf9_4_k_cu_0350ea24_2360084cuda3std3__45__cpo5beginE
	.align		8
        /*0048*/ 	.dword	_ZN41_INTERNAL_ffd1bdf9_4_k_cu_0350ea24_2360084cuda3std3__45__cpo3endE
	.align		8
        /*0050*/ 	.dword	_ZN41_INTERNAL_ffd1bdf9_4_k_cu_0350ea24_2360084cuda3std3__45__cpo6cbeginE
	.align		8
        /*0058*/ 	.dword	_ZN41_INTERNAL_ffd1bdf9_4_k_cu_0350ea24_2360084cuda3std3__45__cpo4cendE
	.align		8
        /*0060*/ 	.dword	_ZN41_INTERNAL_ffd1bdf9_4_k_cu_0350ea24_2360084cuda3std3__45__cpo6rbeginE
	.align		8
        /*0068*/ 	.dword	_ZN41_INTERNAL_ffd1bdf9_4_k_cu_0350ea24_2360084cuda3std3__45__cpo4rendE
	.align		8
        /*0070*/ 	.dword	_ZN41_INTERNAL_ffd1bdf9_4_k_cu_0350ea24_2360084cuda3std3__45__cpo7crbeginE
	.align		8
        /*0078*/ 	.dword	_ZN41_INTERNAL_ffd1bdf9_4_k_cu_0350ea24_2360084cuda3std3__45__cpo5crendE
	.align		8
        /*0080*/ 	.dword	_ZN41_INTERNAL_ffd1bdf9_4_k_cu_0350ea24_2360084cuda3std3__443_GLOBAL__N__ffd1bdf9_4_k_cu_0350ea24_2360086ignoreE
	.align		8
        /*0088*/ 	.dword	_ZN41_INTERNAL_ffd1bdf9_4_k_cu_0350ea24_2360084cuda3std3__419piecewise_constructE
	.align		8
        /*0090*/ 	.dword	_ZN41_INTERNAL_ffd1bdf9_4_k_cu_0350ea24_2360084cuda3std3__48in_placeE
	.align		8
        /*0098*/ 	.dword	_ZN41_INTERNAL_ffd1bdf9_4_k_cu_0350ea24_2360084cuda3std3__420unreachable_sentinelE
	.align		8
        /*00a0*/ 	.dword	_ZN41_INTERNAL_ffd1bdf9_4_k_cu_0350ea24_2360084cuda3std3__47nulloptE
	.align		8
        /*00a8*/ 	.dword	_ZN41_INTERNAL_ffd1bdf9_4_k_cu_0350ea24_2360084cuda3std3__48unexpectE
	.align		8
        /*00b0*/ 	.dword	_ZN41_INTERNAL_ffd1bdf9_4_k_cu_0350ea24_2360084cuda3std6ranges3__45__cpo4swapE
	.align		8
        /*00b8*/ 	.dword	_ZN41_INTERNAL_ffd1bdf9_4_k_cu_0350ea24_2360084cuda3std6ranges3__45__cpo9iter_moveE
	.align		8
        /*00c0*/ 	.dword	_ZN41_INTERNAL_ffd1bdf9_4_k_cu_0350ea24_2360084cuda3std6ranges3__45__cpo5beginE
	.align		8
        /*00c8*/ 	.dword	_ZN41_INTERNAL_ffd1bdf9_4_k_cu_0350ea24_2360084cuda3std6ranges3__45__cpo3endE
	.align		8
        /*00d0*/ 	.dword	_ZN41_INTERNAL_ffd1bdf9_4_k_cu_0350ea24_2360084cuda3std6ranges3__45__cpo6cbeginE
	.align		8
        /*00d8*/ 	.dword	_ZN41_INTERNAL_ffd1bdf9_4_k_cu_0350ea24_2360084cuda3std6ranges3__45__cpo4cendE
	.align		8
        /*00e0*/ 	.dword	_ZN41_INTERNAL_ffd1bdf9_4_k_cu_0350ea24_2360084cuda3std6ranges3__45__cpo7advanceE
	.align		8
        /*00e8*/ 	.dword	_ZN41_INTERNAL_ffd1bdf9_4_k_cu_0350ea24_2360084cuda3std6ranges3__45__cpo9iter_swapE
	.align		8
        /*00f0*/ 	.dword	_ZN41_INTERNAL_ffd1bdf9_4_k_cu_0350ea24_2360084cuda3std6ranges3__45__cpo4nextE
	.align		8
        /*00f8*/ 	.dword	_ZN41_INTERNAL_ffd1bdf9_4_k_cu_0350ea24_2360084cuda3std6ranges3__45__cpo4prevE
	.align		8
        /*0100*/ 	.dword	_ZN41_INTERNAL_ffd1bdf9_4_k_cu_0350ea24_2360084cuda3std6ranges3__45__cpo4dataE
	.align		8
        /*0108*/ 	.dword	_ZN41_INTERNAL_ffd1bdf9_4_k_cu_0350ea24_2360084cuda3std6ranges3__45__cpo5cdataE
	.align		8
        /*0110*/ 	.dword	_ZN41_INTERNAL_ffd1bdf9_4_k_cu_0350ea24_2360084cuda3std6ranges3__45__cpo4sizeE
	.align		8
        /*0118*/ 	.dword	_ZN41_INTERNAL_ffd1bdf9_4_k_cu_0350ea24_2360084cuda3std6ranges3__45__cpo5ssizeE
	.align		8
        /*0120*/ 	.dword	_ZN41_INTERNAL_ffd1bdf9_4_k_cu_0350ea24_2360084cuda3std6ranges3__45__cpo8distanceE
	.align		8
        /*0128*/ 	.dword	_ZN41_INTERNAL_ffd1bdf9_4_k_cu_0350ea24_2360086thrust24THRUST_300001_SM_1000_NS8cuda_cub3parE
	.align		8
        /*0130*/ 	.dword	_ZN41_INTERNAL_ffd1bdf9_4_k_cu_0350ea24_2360086thrust24THRUST_300001_SM_1000_NS8cuda_cub10par_nosyncE
	.align		8
        /*0138*/ 	.dword	_ZN41_INTERNAL_ffd1bdf9_4_k_cu_0350ea24_2360086thrust24THRUST_300001_SM_1000_NS6system6detail10sequential3seqE
	.align		8
        /*0140*/ 	.dword	_ZN41_INTERNAL_ffd1bdf9_4_k_cu_0350ea24_2360086thrust24THRUST_300001_SM_1000_NS12placeholders2_1E
	.align		8
        /*0148*/ 	.dword	_ZN41_INTERNAL_ffd1bdf9_4_k_cu_0350ea24_2360086thrust24THRUST_300001_SM_1000_NS12placeholders2_2E
	.align		8
        /*0150*/ 	.dword	_ZN41_INTERNAL_ffd1bdf9_4_k_cu_0350ea24_2360086thrust24THRUST_300001_SM_1000_NS12placeholders2_3E
	.align		8
        /*0158*/ 	.dword	_ZN41_INTERNAL_ffd1bdf9_4_k_cu_0350ea24_2360086thrust24THRUST_300001_SM_1000_NS12placeholders2_4E
	.align		8
        /*0160*/ 	.dword	_ZN41_INTERNAL_ffd1bdf9_4_k_cu_0350ea24_2360086thrust24THRUST_300001_SM_1000_NS12placeholders2_5E
	.align		8
        /*0168*/ 	.dword	_ZN41_INTERNAL_ffd1bdf9_4_k_cu_0350ea24_2360086thrust24THRUST_300001_SM_1000_NS12placeholders2_6E
	.align		8
        /*0170*/ 	.dword	_ZN41_INTERNAL_ffd1bdf9_4_k_cu_0350ea24_2360086thrust24THRUST_300001_SM_1000_NS12placeholders2_7E
	.align		8
        /*0178*/ 	.dword	_ZN41_INTERNAL_ffd1bdf9_4_k_cu_0350ea24_2360086thrust24THRUST_300001_SM_1000_NS12placeholders2_8E
	.align		8
        /*0180*/ 	.dword	_ZN41_INTERNAL_ffd1bdf9_4_k_cu_0350ea24_2360086thrust24THRUST_300001_SM_1000_NS12placeholders2_9E
	.align		8
        /*0188*/ 	.dword	_ZN41_INTERNAL_ffd1bdf9_4_k_cu_0350ea24_2360086thrust24THRUST_300001_SM_1000_NS12placeholders3_10E
	.align		8
        /*0190*/ 	.dword	_ZN41_INTERNAL_ffd1bdf9_4_k_cu_0350ea24_2360086thrust24THRUST_300001_SM_1000_NS3seqE


//--------------------- .nv.constant3             --------------------------
	.section	.nv.constant3,"a",@progbits
	.align	8
.nv.constant3:
	.type		__cr_lgamma_table,@object
	.size		__cr_lgamma_table,(.L_8 - __cr_lgamma_table)
__cr_lgamma_table:
        /*0000*/ 	.byte	0x00, 0x00, 0x00, 0x00, 0x00, 0x00, 0x00, 0x00, 0x00, 0x00, 0x00, 0x00, 0x00, 0x00, 0x00, 0x00
        /*0010*/ 	.byte	0xef, 0x39, 0xfa, 0xfe, 0x42, 0x2e, 0xe6, 0x3f, 0x02, 0x20, 0x2a, 0xfa, 0x0b, 0xab, 0xfc, 0x3f
        /*0020*/ 	.byte	0xf9, 0x2c, 0x92, 0x7c, 0xa7, 0x6c, 0x09, 0x40, 0xc9, 0x79, 0x44, 0x3c, 0x64, 0x26, 0x13, 0x40
        /*0030*/ 	.byte	0xca, 0x01, 0xcf, 0x3a, 0x27, 0x51, 0x1a, 0x40, 0x30, 0xcc, 0x2d, 0xf3, 0xe1, 0x0c, 0x21, 0x40
        /*0040*/ 	.byte	0x0d, 0xb7, 0xfc, 0x82, 0x8e, 0x35, 0x25, 0x40
.L_8:


//--------------------- .text._ZN3cub18CUB_300001_SM_10006detail11EmptyKernelIvEEvv --------------------------
	.section	.text._ZN3cub18CUB_300001_SM_10006detail11EmptyKernelIvEEvv,"ax",@progbits
	.align	128
        .global         _ZN3cub18CUB_300001_SM_10006detail11EmptyKernelIvEEvv
        .type           _ZN3cub18CUB_300001_SM_10006detail11EmptyKernelIvEEvv,@function
        .size           _ZN3cub18CUB_300001_SM_10006detail11EmptyKernelIvEEvv,(.L_x_1 - _ZN3cub18CUB_300001_SM_10006detail11EmptyKernelIvEEvv)
        .other          _ZN3cub18CUB_300001_SM_10006detail11EmptyKernelIvEEvv,@"STO_CUDA_ENTRY STV_DEFAULT"
_ZN3cub18CUB_300001_SM_10006detail11EmptyKernelIvEEvv:
.text._ZN3cub18CUB_300001_SM_10006detail11EmptyKernelIvEEvv:
[----:B------:R-:W-:Y:S01]  /*0000*/  LDC R1, c[0x0][0x37c] ;  /* 0x0000df00ff017b82 */ /* 0x000fe20000000800 */
[----:B------:R-:W-:Y:S05]  /*0010*/  EXIT ;  /* 0x000000000000794d */ /* 0x000fea0003800000 */
.L_x_0:
[----:B------:R-:W-:-:S00]  /*0020*/  BRA `(.L_x_0) ;  /* 0xfffffffc00fc7947 */ /* 0x000fc0000383ffff */
[----:B------:R-:W-:-:S00]  /*0030*/  NOP ;  /* 0x0000000000007918 */ /* 0x000fc00000000000 */
        /* <DEDUP_REMOVED lines=12> */
.L_x_1:


//--------------------- .nv.global.init           --------------------------
	.section	.nv.global.init,"aw",@progbits
	.align	4
.nv.global.init:
	.type		mrg32k3aM1SubSeq,@object
	.size		mrg32k3aM1SubSeq,(mrg32k3aM2SubSeq - mrg32k3aM1SubSeq)
mrg32k3aM1SubSeq:
        /*0000*/ 	.byte	0x0b, 0xcc, 0xee, 0x04, 0x73, 0x29, 0x8b, 0x6f, 0xf6, 0x53, 0x03, 0xf6, 0x23, 0xf6, 0xea, 0xda
        /* <DEDUP_REMOVED lines=125> */
	.type		mrg32k3aM2SubSeq,@object
	.size		mrg32k3aM2SubSeq,(mrg32k3aM1 - mrg32k3aM2SubSeq)
mrg32k3aM2SubSeq:
        /* <DEDUP_REMOVED lines=126> */
	.type		mrg32k3aM1,@object
	.size		mrg32k3aM1,(mrg32k3aM1Seq - mrg32k3aM1)
mrg32k3aM1:
        /* <DEDUP_REMOVED lines=144> */
	.type		mrg32k3aM1Seq,@object
	.size		mrg32k3aM1Seq,(mrg32k3aM2 - mrg32k3aM1Seq)
mrg32k3aM1Seq:
        /* <DEDUP_REMOVED lines=144> */
	.type		mrg32k3aM2,@object
	.size		mrg32k3aM2,(mrg32k3aM2Seq - mrg32k3aM2)
mrg32k3aM2:
        /* <DEDUP_REMOVED lines=144> */
	.type		mrg32k3aM2Seq,@object
	.size		mrg32k3aM2Seq,(precalc_xorwow_matrix - mrg32k3aM2Seq)
mrg32k3aM2Seq:
        /* <DEDUP_REMOVED lines=144> */
	.type		precalc_xorwow_matrix,@object
	.size		precalc_xorwow_matrix,(precalc_xorwow_offset_matrix - precalc_xorwow_matrix)
precalc_xorwow_matrix:
        /* <DEDUP_REMOVED lines=6400> */
	.type		precalc_xorwow_offset_matrix,@object
	.size		precalc_xorwow_offset_matrix,(.L_1 - precalc_xorwow_offset_matrix)
precalc_xorwow_offset_matrix:
        /* <DEDUP_REMOVED lines=6400> */
.L_1:


//--------------------- .nv.shared.reserved.0     --------------------------
	.section	.nv.shared.reserved.0,"aw",@nobits
	.weak		__nv_reservedSMEM_offset_0_alias
	.size		__nv_reservedSMEM_offset_0_alias, 0, 64
	.other		__nv_reservedSMEM_offset_0_alias,@"STO_CUDA_RESERVED_SHARED STV_DEFAULT"
__nv_reservedSMEM_offset_0_alias:
	.zero		0
	.zero		64


//--------------------- .nv.global                --------------------------
	.section	.nv.global,"aw",@nobits
.nv.global:
	.type		_ZN41_INTERNAL_ffd1bdf9_4_k_cu_0350ea24_2360086thrust24THRUST_300001_SM_1000_NS3seqE,@object
	.size		_ZN41_INTERNAL_ffd1bdf9_4_k_cu_0350ea24_2360086thrust24THRUST_300001_SM_1000_NS3seqE,(_ZN41_INTERNAL_ffd1bdf9_4_k_cu_0350ea24_2360084cuda3std3__48in_placeE - _ZN41_INTERNAL_ffd1bdf9_4_k_cu_0350ea24_2360086thrust24THRUST_300001_SM_1000_NS3seqE)
_ZN41_INTERNAL_ffd1bdf9_4_k_cu_0350ea24_2360086thrust24THRUST_300001_SM_1000_NS3seqE:
	.zero		1
	.type		_ZN41_INTERNAL_ffd1bdf9_4_k_cu_0350ea24_2360084cuda3std3__48in_placeE,@object
	.size		_ZN41_INTERNAL_ffd1bdf9_4_k_cu_0350ea24_2360084cuda3std3__48in_placeE,(_ZN41_INTERNAL_ffd1bdf9_4_k_cu_0350ea24_2360084cuda3std6ranges3__45__cpo4sizeE - _ZN41_INTERNAL_ffd1bdf9_4_k_cu_0350ea24_2360084cuda3std3__48in_placeE)
_ZN41_INTERNAL_ffd1bdf9_4_k_cu_0350ea24_2360084cuda3std3__48in_placeE:
	.zero		1
	.type		_ZN41_INTERNAL_ffd1bdf9_4_k_cu_0350ea24_2360084cuda3std6ranges3__45__cpo4sizeE,@object
	.size		_ZN41_INTERNAL_ffd1bdf9_4_k_cu_0350ea24_2360084cuda3std6ranges3__45__cpo4sizeE,(_ZN41_INTERNAL_ffd1bdf9_4_k_cu_0350ea24_2360086thrust24THRUST_300001_SM_1000_NS12placeholders2_3E - _ZN41_INTERNAL_ffd1bdf9_4_k_cu_0350ea24_2360084cuda3std6ranges3__45__cpo4sizeE)
_ZN41_INTERNAL_ffd1bdf9_4_k_cu_0350ea24_2360084cuda3std6ranges3__45__cpo4sizeE:
	.zero		1
	.type		_ZN41_INTERNAL_ffd1bdf9_4_k_cu_0350ea24_2360086thrust24THRUST_300001_SM_1000_NS12placeholders2_3E,@object
	.size		_ZN41_INTERNAL_ffd1bdf9_4_k_cu_0350ea24_2360086thrust24THRUST_300001_SM_1000_NS12placeholders2_3E,(_ZN41_INTERNAL_ffd1bdf9_4_k_cu_0350ea24_2360084cuda3std3__45__cpo6cbeginE - _ZN41_INTERNAL_ffd1bdf9_4_k_cu_0350ea24_2360086thrust24THRUST_300001_SM_1000_NS12placeholders2_3E)
_ZN41_INTERNAL_ffd1bdf9_4_k_cu_0350ea24_2360086thrust24THRUST_300001_SM_1000_NS12placeholders2_3E:
	.zero		1
	.type		_ZN41_INTERNAL_ffd1bdf9_4_k_cu_0350ea24_2360084cuda3std3__45__cpo6cbeginE,@object
	.size		_ZN41_INTERNAL_ffd1bdf9_4_k_cu_0350ea24_2360084cuda3std3__45__cpo6cbeginE,(_ZN41_INTERNAL_ffd1bdf9_4_k_cu_0350ea24_2360084cuda3std6ranges3__45__cpo6cbeginE - _ZN41_INTERNAL_ffd1bdf9_4_k_cu_0350ea24_2360084cuda3std3__45__cpo6cbeginE)
_ZN41_INTERNAL_ffd1bdf9_4_k_cu_0350ea24_2360084cuda3std3__45__cpo6cbeginE:
	.zero		1
	.type		_ZN41_INTERNAL_ffd1bdf9_4_k_cu_0350ea24_2360084cuda3std6ranges3__45__cpo6cbeginE,@object
	.size		_ZN41_INTERNAL_ffd1bdf9_4_k_cu_0350ea24_2360084cuda3std6ranges3__45__cpo6cbeginE,(_ZN41_INTERNAL_ffd1bdf9_4_k_cu_0350ea24_2360086thrust24THRUST_300001_SM_1000_NS12placeholders2_7E - _ZN41_INTERNAL_ffd1bdf9_4_k_cu_0350ea24_2360084cuda3std6ranges3__45__cpo6cbeginE)
_ZN41_INTERNAL_ffd1bdf9_4_k_cu_0350ea24_2360084cuda3std6ranges3__45__cpo6cbeginE:
	.zero		1
	.type		_ZN41_INTERNAL_ffd1bdf9_4_k_cu_0350ea24_2360086thrust24THRUST_300001_SM_1000_NS12placeholders2_7E,@object
	.size		_ZN41_INTERNAL_ffd1bdf9_4_k_cu_0350ea24_2360086thrust24THRUST_300001_SM_1000_NS12placeholders2_7E,(_ZN41_INTERNAL_ffd1bdf9_4_k_cu_0350ea24_2360084cuda3std3__45__cpo7crbeginE - _ZN41_INTERNAL_ffd1bdf9_4_k_cu_0350ea24_2360086thrust24THRUST_300001_SM_1000_NS12placeholders2_7E)
_ZN41_INTERNAL_ffd1bdf9_4_k_cu_0350ea24_2360086thrust24THRUST_300001_SM_1000_NS12placeholders2_7E:
	.zero		1
	.type		_ZN41_INTERNAL_ffd1bdf9_4_k_cu_0350ea24_2360084cuda3std3__45__cpo7crbeginE,@object
	.size		_ZN41_INTERNAL_ffd1bdf9_4_k_cu_0350ea24_2360084cuda3std3__45__cpo7crbeginE,(_ZN41_INTERNAL_ffd1bdf9_4_k_cu_0350ea24_2360084cuda3std6ranges3__45__cpo4nextE - _ZN41_INTERNAL_ffd1bdf9_4_k_cu_0350ea24_2360084cuda3std3__45__cpo7crbeginE)
_ZN41_INTERNAL_ffd1bdf9_4_k_cu_0350ea24_2360084cuda3std3__45__cpo7crbeginE:
	.zero		1
	.type		_ZN41_INTERNAL_ffd1bdf9_4_k_cu_0350ea24_2360084cuda3std6ranges3__45__cpo4nextE,@object
	.size		_ZN41_INTERNAL_ffd1bdf9_4_k_cu_0350ea24_2360084cuda3std6ranges3__45__cpo4nextE,(_ZN41_INTERNAL_ffd1bdf9_4_k_cu_0350ea24_2360084cuda3std6ranges3__45__cpo4swapE - _ZN41_INTERNAL_ffd1bdf9_4_k_cu_0350ea24_2360084cuda3std6ranges3__45__cpo4nextE)
_ZN41_INTERNAL_ffd1bdf9_4_k_cu_0350ea24_2360084cuda3std6ranges3__45__cpo4nextE:
	.zero		1
	.type		_ZN41_INTERNAL_ffd1bdf9_4_k_cu_0350ea24_2360084cuda3std6ranges3__45__cpo4swapE,@object
	.size		_ZN41_INTERNAL_ffd1bdf9_4_k_cu_0350ea24_2360084cuda3std6ranges3__45__cpo4swapE,(_ZN41_INTERNAL_ffd1bdf9_4_k_cu_0350ea24_2360086thrust24THRUST_300001_SM_1000_NS8cuda_cub10par_nosyncE - _ZN41_INTERNAL_ffd1bdf9_4_k_cu_0350ea24_2360084cuda3std6ranges3__45__cpo4swapE)
_ZN41_INTERNAL_ffd1bdf9_4_k_cu_0350ea24_2360084cuda3std6ranges3__45__cpo4swapE:
	.zero		1
	.type		_ZN41_INTERNAL_ffd1bdf9_4_k_cu_0350ea24_2360086thrust24THRUST_300001_SM_1000_NS8cuda_cub10par_nosyncE,@object
	.size		_ZN41_INTERNAL_ffd1bdf9_4_k_cu_0350ea24_2360086thrust24THRUST_300001_SM_1000_NS8cuda_cub10par_nosyncE,(_ZN41_INTERNAL_ffd1bdf9_4_k_cu_0350ea24_2360086thrust24THRUST_300001_SM_1000_NS12placeholders2_9E - _ZN41_INTERNAL_ffd1bdf9_4_k_cu_0350ea24_2360086thrust24THRUST_300001_SM_1000_NS8cuda_cub10par_nosyncE)
_ZN41_INTERNAL_ffd1bdf9_4_k_cu_0350ea24_2360086thrust24THRUST_300001_SM_1000_NS8cuda_cub10par_nosyncE:
	.zero		1
	.type		_ZN41_INTERNAL_ffd1bdf9_4_k_cu_0350ea24_2360086thrust24THRUST_300001_SM_1000_NS12placeholders2_9E,@object
	.size		_ZN41_INTERNAL_ffd1bdf9_4_k_cu_0350ea24_2360086thrust24THRUST_300001_SM_1000_NS12placeholders2_9E,(_ZN41_INTERNAL_ffd1bdf9_4_k_cu_0350ea24_2360084cuda3std3__443_GLOBAL__N__ffd1bdf9_4_k_cu_0350ea24_2360086ignoreE - _ZN41_INTERNAL_ffd1bdf9_4_k_cu_0350ea24_2360086thrust24THRUST_300001_SM_1000_NS12placeholders2_9E)
_ZN41_INTERNAL_ffd1bdf9_4_k_cu_0350ea24_2360086thrust24THRUST_300001_SM_1000_NS12placeholders2_9E:
	.zero		1
	.type		_ZN41_INTERNAL_ffd1bdf9_4_k_cu_0350ea24_2360084cuda3std3__443_GLOBAL__N__ffd1bdf9_4_k_cu_0350ea24_2360086ignoreE,@object
	.size		_ZN41_INTERNAL_ffd1bdf9_4_k_cu_0350ea24_2360084cuda3std3__443_GLOBAL__N__ffd1bdf9_4_k_cu_0350ea24_2360086ignoreE,(_ZN41_INTERNAL_ffd1bdf9_4_k_cu_0350ea24_2360084cuda3std6ranges3__45__cpo4dataE - _ZN41_INTERNAL_ffd1bdf9_4_k_cu_0350ea24_2360084cuda3std3__443_GLOBAL__N__ffd1bdf9_4_k_cu_0350ea24_2360086ignoreE)
_ZN41_INTERNAL_ffd1bdf9_4_k_cu_0350ea24_2360084cuda3std3__443_GLOBAL__N__ffd1bdf9_4_k_cu_0350ea24_2360086ignoreE:
	.zero		1
	.type		_ZN41_INTERNAL_ffd1bdf9_4_k_cu_0350ea24_2360084cuda3std6ranges3__45__cpo4dataE,@object
	.size		_ZN41_INTERNAL_ffd1bdf9_4_k_cu_0350ea24_2360084cuda3std6ranges3__45__cpo4dataE,(_ZN41_INTERNAL_ffd1bdf9_4_k_cu_0350ea24_2360086thrust24THRUST_300001_SM_1000_NS12placeholders2_1E - _ZN41_INTERNAL_ffd1bdf9_4_k_cu_0350ea24_2360084cuda3std6ranges3__45__cpo4dataE)
_ZN41_INTERNAL_ffd1bdf9_4_k_cu_0350ea24_2360084cuda3std6ranges3__45__cpo4dataE:
	.zero		1
	.type		_ZN41_INTERNAL_ffd1bdf9_4_k_cu_0350ea24_2360086thrust24THRUST_300001_SM_1000_NS12placeholders2_1E,@object
	.size		_ZN41_INTERNAL_ffd1bdf9_4_k_cu_0350ea24_2360086thrust24THRUST_300001_SM_1000_NS12placeholders2_1E,(_ZN41_INTERNAL_ffd1bdf9_4_k_cu_0350ea24_2360084cuda3std3__45__cpo5beginE - _ZN41_INTERNAL_ffd1bdf9_4_k_cu_0350ea24_2360086thrust24THRUST_300001_SM_1000_NS12placeholders2_1E)
_ZN41_INTERNAL_ffd1bdf9_4_k_cu_0350ea24_2360086thrust24THRUST_300001_SM_1000_NS12placeholders2_1E:
	.zero		1
	.type		_ZN41_INTERNAL_ffd1bdf9_4_k_cu_0350ea24_2360084cuda3std3__45__cpo5beginE,@object
	.size		_ZN41_INTERNAL_ffd1bdf9_4_k_cu_0350ea24_2360084cuda3std3__45__cpo5beginE,(_ZN41_INTERNAL_ffd1bdf9_4_k_cu_0350ea24_2360084cuda3std6ranges3__45__cpo5beginE - _ZN41_INTERNAL_ffd1bdf9_4_k_cu_0350ea24_2360084cuda3std3__45__cpo5beginE)
_ZN41_INTERNAL_ffd1bdf9_4_k_cu_0350ea24_2360084cuda3std3__45__cpo5beginE:
	.zero		1
	.type		_ZN41_INTERNAL_ffd1bdf9_4_k_cu_0350ea24_2360084cuda3std6ranges3__45__cpo5beginE,@object
	.size		_ZN41_INTERNAL_ffd1bdf9_4_k_cu_0350ea24_2360084cuda3std6ranges3__45__cpo5beginE,(_ZN41_INTERNAL_ffd1bdf9_4_k_cu_0350ea24_2360086thrust24THRUST_300001_SM_1000_NS12placeholders2_5E - _ZN41_INTERNAL_ffd1bdf9_4_k_cu_0350ea24_2360084cuda3std6ranges3__45__cpo5beginE)
_ZN41_INTERNAL_ffd1bdf9_4_k_cu_0350ea24_2360084cuda3std6ranges3__45__cpo5beginE:
	.zero		1
	.type		_ZN41_INTERNAL_ffd1bdf9_4_k_cu_0350ea24_2360086thrust24THRUST_300001_SM_1000_NS12placeholders2_5E,@object
	.size		_ZN41_INTERNAL_ffd1bdf9_4_k_cu_0350ea24_2360086thrust24THRUST_300001_SM_1000_NS12placeholders2_5E,(_ZN41_INTERNAL_ffd1bdf9_4_k_cu_0350ea24_2360084cuda3std3__45__cpo6rbeginE - _ZN41_INTERNAL_ffd1bdf9_4_k_cu_0350ea24_2360086thrust24THRUST_300001_SM_1000_NS12placeholders2_5E)
_ZN41_INTERNAL_ffd1bdf9_4_k_cu_0350ea24_2360086thrust24THRUST_300001_SM_1000_NS12placeholders2_5E:
	.zero		1
	.type		_ZN41_INTERNAL_ffd1bdf9_4_k_cu_0350ea24_2360084cuda3std3__45__cpo6rbeginE,@object
	.size		_ZN41_INTERNAL_ffd1bdf9_4_k_cu_0350ea24_2360084cuda3std3__45__cpo6rbeginE,(_ZN41_INTERNAL_ffd1bdf9_4_k_cu_0350ea24_2360084cuda3std6ranges3__45__cpo7advanceE - _ZN41_INTERNAL_ffd1bdf9_4_k_cu_0350ea24_2360084cuda3std3__45__cpo6rbeginE)
_ZN41_INTERNAL_ffd1bdf9_4_k_cu_0350ea24_2360084cuda3std3__45__cpo6rbeginE:
	.zero		1
	.type		_ZN41_INTERNAL_ffd1bdf9_4_k_cu_0350ea24_2360084cuda3std6ranges3__45__cpo7advanceE,@object
	.size		_ZN41_INTERNAL_ffd1bdf9_4_k_cu_0350ea24_2360084cuda3std6ranges3__45__cpo7advanceE,(_ZN41_INTERNAL_ffd1bdf9_4_k_cu_0350ea24_2360084cuda3std3__47nulloptE - _ZN41_INTERNAL_ffd1bdf9_4_k_cu_0350ea24_2360084cuda3std6ranges3__45__cpo7advanceE)
_ZN41_INTERNAL_ffd1bdf9_4_k_cu_0350ea24_2360084cuda3std6ranges3__45__cpo7advanceE:
	.zero		1
	.type		_ZN41_INTERNAL_ffd1bdf9_4_k_cu_0350ea24_2360084cuda3std3__47nulloptE,@object
	.size		_ZN41_INTERNAL_ffd1bdf9_4_k_cu_0350ea24_2360084cuda3std3__47nulloptE,(_ZN41_INTERNAL_ffd1bdf9_4_k_cu_0350ea24_2360084cuda3std6ranges3__45__cpo8distanceE - _ZN41_INTERNAL_ffd1bdf9_4_k_cu_0350ea24_2360084cuda3std3__47nulloptE)
_ZN41_INTERNAL_ffd1bdf9_4_k_cu_0350ea24_2360084cuda3std3__47nulloptE:
	.zero		1
	.type		_ZN41_INTERNAL_ffd1bdf9_4_k_cu_0350ea24_2360084cuda3std6ranges3__45__cpo8distanceE,@object
	.size		_ZN41_INTERNAL_ffd1bdf9_4_k_cu_0350ea24_2360084cuda3std6ranges3__45__cpo8distanceE,(_ZN41_INTERNAL_ffd1bdf9_4_k_cu_0350ea24_2360086thrust24THRUST_300001_SM_1000_NS12placeholders3_10E - _ZN41_INTERNAL_ffd1bdf9_4_k_cu_0350ea24_2360084cuda3std6ranges3__45__cpo8distanceE)
_ZN41_INTERNAL_ffd1bdf9_4_k_cu_0350ea24_2360084cuda3std6ranges3__45__cpo8distanceE:
	.zero		1
	.type		_ZN41_INTERNAL_ffd1bdf9_4_k_cu_0350ea24_2360086thrust24THRUST_300001_SM_1000_NS12placeholders3_10E,@object
	.size		_ZN41_INTERNAL_ffd1bdf9_4_k_cu_0350ea24_2360086thrust24THRUST_300001_SM_1000_NS12placeholders3_10E,(_ZN41_INTERNAL_ffd1bdf9_4_k_cu_0350ea24_2360084cuda3std3__419piecewise_constructE - _ZN41_INTERNAL_ffd1bdf9_4_k_cu_0350ea24_2360086thrust24THRUST_300001_SM_1000_NS12placeholders3_10E)
_ZN41_INTERNAL_ffd1bdf9_4_k_cu_0350ea24_2360086thrust24THRUST_300001_SM_1000_NS12placeholders3_10E:
	.zero		1
	.type		_ZN41_INTERNAL_ffd1bdf9_4_k_cu_0350ea24_2360084cuda3std3__419piecewise_constructE,@object
	.size		_ZN41_INTERNAL_ffd1bdf9_4_k_cu_0350ea24_2360084cuda3std3__419piecewise_constructE,(_ZN41_INTERNAL_ffd1bdf9_4_k_cu_0350ea24_2360084cuda3std6ranges3__45__cpo5cdataE - _ZN41_INTERNAL_ffd1bdf9_4_k_cu_0350ea24_2360084cuda3std3__419piecewise_constructE)
_ZN41_INTERNAL_ffd1bdf9_4_k_cu_0350ea24_2360084cuda3std3__419piecewise_constructE:
	.zero		1
	.type		_ZN41_INTERNAL_ffd1bdf9_4_k_cu_0350ea24_2360084cuda3std6ranges3__45__cpo5cdataE,@object
	.size		_ZN41_INTERNAL_ffd1bdf9_4_k_cu_0350ea24_2360084cuda3std6ranges3__45__cpo5cdataE,(_ZN41_INTERNAL_ffd1bdf9_4_k_cu_0350ea24_2360086thrust24THRUST_300001_SM_1000_NS12placeholders2_2E - _ZN41_INTERNAL_ffd1bdf9_4_k_cu_0350ea24_2360084cuda3std6ranges3__45__cpo5cdataE)
_ZN41_INTERNAL_ffd1bdf9_4_k_cu_0350ea24_2360084cuda3std6ranges3__45__cpo5cdataE:
	.zero		1
	.type		_ZN41_INTERNAL_ffd1bdf9_4_k_cu_0350ea24_2360086thrust24THRUST_300001_SM_1000_NS12placeholders2_2E,@object
	.size		_ZN41_INTERNAL_ffd1bdf9_4_k_cu_0350ea24_2360086thrust24THRUST_300001_SM_1000_NS12placeholders2_2E,(_ZN41_INTERNAL_ffd1bdf9_4_k_cu_0350ea24_2360084cuda3std3__45__cpo3endE - _ZN41_INTERNAL_ffd1bdf9_4_k_cu_0350ea24_2360086thrust24THRUST_300001_SM_1000_NS12placeholders2_2E)
_ZN41_INTERNAL_ffd1bdf9_4_k_cu_0350ea24_2360086thrust24THRUST_300001_SM_1000_NS12placeholders2_2E:
	.zero		1
	.type		_ZN41_INTERNAL_ffd1bdf9_4_k_cu_0350ea24_2360084cuda3std3__45__cpo3endE,@object
	.size		_ZN41_INTERNAL_ffd1bdf9_4_k_cu_0350ea24_2360084cuda3std3__45__cpo3endE,(_ZN41_INTERNAL_ffd1bdf9_4_k_cu_0350ea24_2360084cuda3std6ranges3__45__cpo3endE - _ZN41_INTERNAL_ffd1bdf9_4_k_cu_0350ea24_2360084cuda3std3__45__cpo3endE)
_ZN41_INTERNAL_ffd1bdf9_4_k_cu_0350ea24_2360084cuda3std3__45__cpo3endE:
	.zero		1
	.type		_ZN41_INTERNAL_ffd1bdf9_4_k_cu_0350ea24_2360084cuda3std6ranges3__45__cpo3endE,@object
	.size		_ZN41_INTERNAL_ffd1bdf9_4_k_cu_0350ea24_2360084cuda3std6ranges3__45__cpo3endE,(_ZN41_INTERNAL_ffd1bdf9_4_k_cu_0350ea24_2360086thrust24THRUST_300001_SM_1000_NS12placeholders2_6E - _ZN41_INTERNAL_ffd1bdf9_4_k_cu_0350ea24_2360084cuda3std6ranges3__45__cpo3endE)
_ZN41_INTERNAL_ffd1bdf9_4_k_cu_0350ea24_2360084cuda3std6ranges3__45__cpo3endE:
	.zero		1
	.type		_ZN41_INTERNAL_ffd1bdf9_4_k_cu_0350ea24_2360086thrust24THRUST_300001_SM_1000_NS12placeholders2_6E,@object
	.size		_ZN41_INTERNAL_ffd1bdf9_4_k_cu_0350ea24_2360086thrust24THRUST_300001_SM_1000_NS12placeholders2_6E,(_ZN41_INTERNAL_ffd1bdf9_4_k_cu_0350ea24_2360084cuda3std3__45__cpo4rendE - _ZN41_INTERNAL_ffd1bdf9_4_k_cu_0350ea24_2360086thrust24THRUST_300001_SM_1000_NS12placeholders2_6E)
_ZN41_INTERNAL_ffd1bdf9_4_k_cu_0350ea24_2360086thrust24THRUST_300001_SM_1000_NS12placeholders2_6E:
	.zero		1
	.type		_ZN41_INTERNAL_ffd1bdf9_4_k_cu_0350ea24_2360084cuda3std3__45__cpo4rendE,@object
	.size		_ZN41_INTERNAL_ffd1bdf9_4_k_cu_0350ea24_2360084cuda3std3__45__cpo4rendE,(_ZN41_INTERNAL_ffd1bdf9_4_k_cu_0350ea24_2360084cuda3std6ranges3__45__cpo9iter_swapE - _ZN41_INTERNAL_ffd1bdf9_4_k_cu_0350ea24_2360084cuda3std3__45__cpo4rendE)
_ZN41_INTERNAL_ffd1bdf9_4_k_cu_0350ea24_2360084cuda3std3__45__cpo4rendE:
	.zero		1
	.type		_ZN41_INTERNAL_ffd1bdf9_4_k_cu_0350ea24_2360084cuda3std6ranges3__45__cpo9iter_swapE,@object
	.size		_ZN41_INTERNAL_ffd1bdf9_4_k_cu_0350ea24_2360084cuda3std6ranges3__45__cpo9iter_swapE,(_ZN41_INTERNAL_ffd1bdf9_4_k_cu_0350ea24_2360084cuda3std3__48unexpectE - _ZN41_INTERNAL_ffd1bdf9_4_k_cu_0350ea24_2360084cuda3std6ranges3__45__cpo9iter_swapE)
_ZN41_INTERNAL_ffd1bdf9_4_k_cu_0350ea24_2360084cuda3std6ranges3__45__cpo9iter_swapE:
	.zero		1
	.type		_ZN41_INTERNAL_ffd1bdf9_4_k_cu_0350ea24_2360084cuda3std3__48unexpectE,@object
	.size		_ZN41_INTERNAL_ffd1bdf9_4_k_cu_0350ea24_2360084cuda3std3__48unexpectE,(_ZN41_INTERNAL_ffd1bdf9_4_k_cu_0350ea24_2360086thrust24THRUST_300001_SM_1000_NS8cuda_cub3parE - _ZN41_INTERNAL_ffd1bdf9_4_k_cu_0350ea24_2360084cuda3std3__48unexpectE)
_ZN41_INTERNAL_ffd1bdf9_4_k_cu_0350ea24_2360084cuda3std3__48unexpectE:
	.zero		1
	.type		_ZN41_INTERNAL_ffd1bdf9_4_k_cu_0350ea24_2360086thrust24THRUST_300001_SM_1000_NS8cuda_cub3parE,@object
	.size		_ZN41_INTERNAL_ffd1bdf9_4_k_cu_0350ea24_2360086thrust24THRUST_300001_SM_1000_NS8cuda_cub3parE,(_ZN41_INTERNAL_ffd1bdf9_4_k_cu_0350ea24_2360086thrust24THRUST_300001_SM_1000_NS12placeholders2_4E - _ZN41_INTERNAL_ffd1bdf9_4_k_cu_0350ea24_2360086thrust24THRUST_300001_SM_1000_NS8cuda_cub3parE)
_ZN41_INTERNAL_ffd1bdf9_4_k_cu_0350ea24_2360086thrust24THRUST_300001_SM_1000_NS8cuda_cub3parE:
	.zero		1
	.type		_ZN41_INTERNAL_ffd1bdf9_4_k_cu_0350ea24_2360086thrust24THRUST_300001_SM_1000_NS12placeholders2_4E,@object
	.size		_ZN41_INTERNAL_ffd1bdf9_4_k_cu_0350ea24_2360086thrust24THRUST_300001_SM_1000_NS12placeholders2_4E,(_ZN41_INTERNAL_ffd1bdf9_4_k_cu_0350ea24_2360084cuda3std3__45__cpo4cendE - _ZN41_INTERNAL_ffd1bdf9_4_k_cu_0350ea24_2360086thrust24THRUST_300001_SM_1000_NS12placeholders2_4E)
_ZN41_INTERNAL_ffd1bdf9_4_k_cu_0350ea24_2360086thrust24THRUST_300001_SM_1000_NS12placeholders2_4E:
	.zero		1
	.type		_ZN41_INTERNAL_ffd1bdf9_4_k_cu_0350ea24_2360084cuda3std3__45__cpo4cendE,@object
	.size		_ZN41_INTERNAL_ffd1bdf9_4_k_cu_0350ea24_2360084cuda3std3__45__cpo4cendE,(_ZN41_INTERNAL_ffd1bdf9_4_k_cu_0350ea24_2360084cuda3std6ranges3__45__cpo4cendE - _ZN41_INTERNAL_ffd1bdf9_4_k_cu_0350ea24_2360084cuda3std3__45__cpo4cendE)
_ZN41_INTERNAL_ffd1bdf9_4_k_cu_0350ea24_2360084cuda3std3__45__cpo4cendE:
	.zero		1
	.type		_ZN41_INTERNAL_ffd1bdf9_4_k_cu_0350ea24_2360084cuda3std6ranges3__45__cpo4cendE,@object
	.size		_ZN41_INTERNAL_ffd1bdf9_4_k_cu_0350ea24_2360084cuda3std6ranges3__45__cpo4cendE,(_ZN41_INTERNAL_ffd1bdf9_4_k_cu_0350ea24_2360084cuda3std3__420unreachable_sentinelE - _ZN41_INTERNAL_ffd1bdf9_4_k_cu_0350ea24_2360084cuda3std6ranges3__45__cpo4cendE)
_ZN41_INTERNAL_ffd1bdf9_4_k_cu_0350ea24_2360084cuda3std6ranges3__45__cpo4cendE:
	.zero		1
	.type		_ZN41_INTERNAL_ffd1bdf9_4_k_cu_0350ea24_2360084cuda3std3__420unreachable_sentinelE,@object
	.size		_ZN41_INTERNAL_ffd1bdf9_4_k_cu_0350ea24_2360084cuda3std3__420unreachable_sentinelE,(_ZN41_INTERNAL_ffd1bdf9_4_k_cu_0350ea24_2360084cuda3std6ranges3__45__cpo5ssizeE - _ZN41_INTERNAL_ffd1bdf9_4_k_cu_0350ea24_2360084cuda3std3__420unreachable_sentinelE)
_ZN41_INTERNAL_ffd1bdf9_4_k_cu_0350ea24_2360084cuda3std3__420unreachable_sentinelE:
	.zero		1
	.type		_ZN41_INTERNAL_ffd1bdf9_4_k_cu_0350ea24_2360084cuda3std6ranges3__45__cpo5ssizeE,@object
	.size		_ZN41_INTERNAL_ffd1bdf9_4_k_cu_0350ea24_2360084cuda3std6ranges3__45__cpo5ssizeE,(_ZN41_INTERNAL_ffd1bdf9_4_k_cu_0350ea24_2360086thrust24THRUST_300001_SM_1000_NS12placeholders2_8E - _ZN41_INTERNAL_ffd1bdf9_4_k_cu_0350ea24_2360084cuda3std6ranges3__45__cpo5ssizeE)
_ZN41_INTERNAL_ffd1bdf9_4_k_cu_0350ea24_2360084cuda3std6ranges3__45__cpo5ssizeE:
	.zero		1
	.type		_ZN41_INTERNAL_ffd1bdf9_4_k_cu_0350ea24_2360086thrust24THRUST_300001_SM_1000_NS12placeholders2_8E,@object
	.size		_ZN41_INTERNAL_ffd1bdf9_4_k_cu_0350ea24_2360086thrust24THRUST_300001_SM_1000_NS12placeholders2_8E,(_ZN41_INTERNAL_ffd1bdf9_4_k_cu_0350ea24_2360084cuda3std3__45__cpo5crendE - _ZN41_INTERNAL_ffd1bdf9_4_k_cu_0350ea24_2360086thrust24THRUST_300001_SM_1000_NS12placeholders2_8E)
_ZN41_INTERNAL_ffd1bdf9_4_k_cu_0350ea24_2360086thrust24THRUST_300001_SM_1000_NS12placeholders2_8E:
	.zero		1
	.type		_ZN41_INTERNAL_ffd1bdf9_4_k_cu_0350ea24_2360084cuda3std3__45__cpo5crendE,@object
	.size		_ZN41_INTERNAL_ffd1bdf9_4_k_cu_0350ea24_2360084cuda3std3__45__cpo5crendE,(_ZN41_INTERNAL_ffd1bdf9_4_k_cu_0350ea24_2360084cuda3std6ranges3__45__cpo4prevE - _ZN41_INTERNAL_ffd1bdf9_4_k_cu_0350ea24_2360084cuda3std3__45__cpo5crendE)
_ZN41_INTERNAL_ffd1bdf9_4_k_cu_0350ea24_2360084cuda3std3__45__cpo5crendE:
	.zero		1
	.type		_ZN41_INTERNAL_ffd1bdf9_4_k_cu_0350ea24_2360084cuda3std6ranges3__45__cpo4prevE,@object
	.size		_ZN41_INTERNAL_ffd1bdf9_4_k_cu_0350ea24_2360084cuda3std6ranges3__45__cpo4prevE,(_ZN41_INTERNAL_ffd1bdf9_4_k_cu_0350ea24_2360084cuda3std6ranges3__45__cpo9iter_moveE - _ZN41_INTERNAL_ffd1bdf9_4_k_cu_0350ea24_2360084cuda3std6ranges3__45__cpo4prevE)
_ZN41_INTERNAL_ffd1bdf9_4_k_cu_0350ea24_2360084cuda3std6ranges3__45__cpo4prevE:
	.zero		1
	.type		_ZN41_INTERNAL_ffd1bdf9_4_k_cu_0350ea24_2360084cuda3std6ranges3__45__cpo9iter_moveE,@object
	.size		_ZN41_INTERNAL_ffd1bdf9_4_k_cu_0350ea24_2360084cuda3std6ranges3__45__cpo9iter_moveE,(_ZN41_INTERNAL_ffd1bdf9_4_k_cu_0350ea24_2360086thrust24THRUST_300001_SM_1000_NS6system6detail10sequential3seqE - _ZN41_INTERNAL_ffd1bdf9_4_k_cu_0350ea24_2360084cuda3std6ranges3__45__cpo9iter_moveE)
_ZN41_INTERNAL_ffd1bdf9_4_k_cu_0350ea24_2360084cuda3std6ranges3__45__cpo9iter_moveE:
	.zero		1
	.type		_ZN41_INTERNAL_ffd1bdf9_4_k_cu_0350ea24_2360086thrust24THRUST_300001_SM_1000_NS6system6detail10sequential3seqE,@object
	.size		_ZN41_INTERNAL_ffd1bdf9_4_k_cu_0350ea24_2360086thrust24THRUST_300001_SM_1000_NS6system6detail10sequential3seqE,(.L_40 - _ZN41_INTERNAL_ffd1bdf9_4_k_cu_0350ea24_2360086thrust24THRUST_300001_SM_1000_NS6system6detail10sequential3seqE)
_ZN41_INTERNAL_ffd1bdf9_4_k_cu_0350ea24_2360086thrust24THRUST_300001_SM_1000_NS6system6detail10sequential3seqE:
	.zero		1
.L_40:


//--------------------- .nv.constant0._ZN3cub18CUB_300001_SM_10006detail11EmptyKernelIvEEvv --------------------------
	.section	.nv.constant0._ZN3cub18CUB_300001_SM_10006detail11EmptyKernelIvEEvv,"a",@progbits
	.sectionflags	@""
	.align	4
.nv.constant0._ZN3cub18CUB_300001_SM_10006detail11EmptyKernelIvEEvv:
	.zero		896


//--------------------- SYMBOLS --------------------------

	.type		.nv.reservedSmem.offset0,@object
	.size		.nv.reservedSmem.offset0,0x4
